//
// Generated by NVIDIA NVVM Compiler
//
// Compiler Build ID: CL-36424714
// Cuda compilation tools, release 13.0, V13.0.88
// Based on NVVM 20.0.0
//

.version 9.0
.target sm_100
.address_size 64

	// .globl	_Z13print_examplev
.extern .func  (.param .b32 func_retval0) vprintf
(
	.param .b64 vprintf_param_0,
	.param .b64 vprintf_param_1
)
;
.global .align 1 .b8 $str[42] = {84, 104, 105, 115, 32, 105, 115, 32, 116, 101, 115, 116, 32, 102, 111, 114, 32, 67, 85, 68, 65, 32, 108, 97, 110, 103, 117, 97, 103, 101, 32, 119, 105, 116, 104, 32, 71, 80, 85, 46, 10};

.visible .entry _Z13print_examplev()
{
	.reg .b32 	%r<3>;
	.reg .b64 	%rd<3>;

	mov.u64 	%rd1, $str;
	cvta.global.u64 	%rd2, %rd1;
	{ // callseq 0, 0
	.param .b64 param0;
	st.param.b64 	[param0], %rd2;
	.param .b64 param1;
	st.param.b64 	[param1], 0;
	.param .b32 retval0;
	call.uni (retval0), 
	vprintf, 
	(
	param0, 
	param1
	);
	ld.param.b32 	%r1, [retval0];
	} // callseq 0
	ret;

}


// ===== COMPILED SASS (sm_100) =====

	.target	sm_100

	.elftype	@"ET_EXEC"


//--------------------- .note.nv.tkinfo           --------------------------
	.section	.note.nv.tkinfo,"",@"SHT_NOTE"
	.sectionflags	@"SHF_NOTE_NV_TKINFO"
	.tkinfo
        /*0018*/ 	.word	0x00000002
        /*0030*/ 	.string	""
        /*0030*/ 	.string	"ptxas"
        /*0030*/ 	.string	"Cuda compilation tools, release 13.0, V13.0.88"
        /*0030*/ 	.string	"Build cuda_13.0.r13.0/compiler.36424714_0"
        /*0030*/ 	.string	"-arch sm_100 -m 64 "



//--------------------- .note.nv.cuinfo           --------------------------
	.section	.note.nv.cuinfo,"",@"SHT_NOTE"
	.sectionflags	@"SHF_NOTE_NV_CUINFO"
        /*0018*/ 	.short	0x0002
        /*001a*/ 	.short	0x0064
        /*001c*/ 	.short	0x0082
	.zero		2


//--------------------- .nv.info                  --------------------------
	.section	.nv.info,"",@"SHT_CUDA_INFO"
	.align	4


	//----- nvinfo : EIATTR_REGCOUNT
	.align		4
        /*0000*/ 	.byte	0x04, 0x2f
        /*0002*/ 	.short	(.L_2 - .L_1)
	.align		4
.L_1:
        /*0004*/ 	.word	index@(_Z13print_examplev)
        /*0008*/ 	.word	0x00000018


	//----- nvinfo : EIATTR_FRAME_SIZE
	.align		4
.L_2:
        /*000c*/ 	.byte	0x04, 0x11
        /*000e*/ 	.short	(.L_4 - .L_3)
	.align		4
.L_3:
        /*0010*/ 	.word	index@(_Z13print_examplev)
        /*0014*/ 	.word	0x00000000


	//----- nvinfo : EIATTR_MIN_STACK_SIZE
	.align		4
.L_4:
        /*0018*/ 	.byte	0x04, 0x12
        /*001a*/ 	.short	(.L_6 - .L_5)
	.align		4
.L_5:
        /*001c*/ 	.word	index@(_Z13print_examplev)
        /*0020*/ 	.word	0x00000000
.L_6:


//--------------------- .nv.compat                --------------------------
	.section	.nv.compat,"",@"SHT_CUDA_COMPAT_INFO"
	.align	4
        /*0000*/ 	.byte	0x02, 0x09, 0x00, 0x00, 0x02, 0x02, 0x01, 0x00, 0x02, 0x05, 0x05, 0x00, 0x03, 0x07, 0x01, 0x01
        /*0010*/ 	.byte	0x02, 0x03, 0x00, 0x00, 0x02, 0x06, 0x01, 0x00, 0x04, 0x0b, 0x08, 0x00, 0x09, 0x00, 0x00, 0x00
        /*0020*/ 	.byte	0x00, 0x00, 0x00, 0x00


//--------------------- .nv.info._Z13print_examplev --------------------------
	.section	.nv.info._Z13print_examplev,"",@"SHT_CUDA_INFO"
	.sectionflags	@""
	.align	4


	//----- nvinfo : EIATTR_CUDA_API_VERSION
	.align		4
        /*0000*/ 	.byte	0x04, 0x37
        /*0002*/ 	.short	(.L_8 - .L_7)
.L_7:
        /*0004*/ 	.word	0x00000082


	//----- nvinfo : EIATTR_SPARSE_MMA_MASK
	.align		4
.L_8:
        /*0008*/ 	.byte	0x03, 0x50
        /*000a*/ 	.short	0x0000


	//----- nvinfo : EIATTR_MAXREG_COUNT
	.align		4
        /*000c*/ 	.byte	0x03, 0x1b
        /*000e*/ 	.short	0x00ff


	//----- nvinfo : EIATTR_EXTERNS
	.align		4
        /*0010*/ 	.byte	0x04, 0x0f
        /*0012*/ 	.short	(.L_10 - .L_9)


	//   ....[0]....
	.align		4
.L_9:
        /*0014*/ 	.word	index@(vprintf)


	//----- nvinfo : EIATTR_MERCURY_ISA_VERSION
	.align		4
.L_10:
        /*0018*/ 	.byte	0x03, 0x5f
        /*001a*/ 	.short	0x0101


	//----- nvinfo : EIATTR_VRC_CTA_INIT_COUNT
	.align		4
        /*001c*/ 	.byte	0x02, 0x4a
	.zero		1
	.zero		1


	//----- nvinfo : EIATTR_SYSCALL_OFFSETS
	.align		4
        /*0020*/ 	.byte	0x04, 0x46
        /*0022*/ 	.short	(.L_12 - .L_11)


	//   ....[0]....
.L_11:
        /*0024*/ 	.word	0x00000080


	//----- nvinfo : EIATTR_EXIT_INSTR_OFFSETS
	.align		4
.L_12:
        /*0028*/ 	.byte	0x04, 0x1c
        /*002a*/ 	.short	(.L_14 - .L_13)


	//   ....[0]....
.L_13:
        /*002c*/ 	.word	0x00000090


	//----- nvinfo : EIATTR_SW_WAR
	.align		4
.L_14:
        /*0030*/ 	.byte	0x04, 0x36
        /*0032*/ 	.short	(.L_16 - .L_15)
.L_15:
        /*0034*/ 	.word	0x00000008
.L_16:


//--------------------- .nv.callgraph             --------------------------
	.section	.nv.callgraph,"",@"SHT_CUDA_CALLGRAPH"
	.align	4
	.sectionentsize	8
	.align		4
        /*0000*/ 	.word	0x00000000
	.align		4
        /*0004*/ 	.word	0xffffffff
	.align		4
        /*0008*/ 	.word	index@(_Z13print_examplev)
	.align		4
        /*000c*/ 	.word	index@(vprintf)
	.align		4
        /*0010*/ 	.word	0x00000000
	.align		4
        /*0014*/ 	.word	0xfffffffe
	.align		4
        /*0018*/ 	.word	0x00000000
	.align		4
        /*001c*/ 	.word	0xfffffffd
	.align		4
        /*0020*/ 	.word	0x00000000
	.align		4
        /*0024*/ 	.word	0xfffffffc


//--------------------- .nv.constant4             --------------------------
	.section	.nv.constant4,"a",@progbits
	.align	8
	.align		8
.nv.constant4:
        /*0000*/ 	.dword	vprintf
	.align		8
        /*0008*/ 	.dword	$str


//--------------------- .text._Z13print_examplev  --------------------------
	.section	.text._Z13print_examplev,"ax",@progbits
	.align	128
        .global         _Z13print_examplev
        .type           _Z13print_examplev,@function
        .size           _Z13print_examplev,(.L_x_2 - _Z13print_examplev)
        .other          _Z13print_examplev,@"STO_CUDA_ENTRY STV_DEFAULT"
_Z13print_examplev:
.text._Z13print_examplev:
[----:B------:R-:W0:Y:S01]  /*0000*/  LDC R1, c[0x0][0x37c] ;  /* 0x0000df00ff017b82 */ /* 0x000e220000000800 */
[----:B------:R-:W-:Y:S01]  /*0010*/  MOV R0, 0x0 ;  /* 0x0000000000007802 */ /* 0x000fe20000000f00 */
[----:B------:R-:W1:Y:S01]  /*0020*/  LDCU.64 UR4, c[0x4][0x8] ;  /* 0x01000100ff0477ac */ /* 0x000e620008000a00 */
[----:B------:R-:W-:-:S05]  /*0030*/  CS2R R6, SRZ ;  /* 0x0000000000067805 */ /* 0x000fca000001ff00 */
[----:B------:R2:W3:Y:S01]  /*0040*/  LDC.64 R2, c[0x4][R0] ;  /* 0x0100000000027b82 */ /* 0x0004e20000000a00 */
[----:B-1----:R-:W-:Y:S02]  /*0050*/  IMAD.U32 R4, RZ, RZ, UR4 ;  /* 0x00000004ff047e24 */ /* 0x002fe4000f8e00ff */
[----:B--2---:R-:W-:-:S07]  /*0060*/  IMAD.U32 R5, RZ, RZ, UR5 ;  /* 0x00000005ff057e24 */ /* 0x004fce000f8e00ff */
[----:B------:R-:W-:-:S07]  /*0070*/  LEPC R20, `(.L_x_0) ;  /* 0x000000001014794e */ /* 0x000fce0000000000 */
[----:B0--3--:R-:W-:Y:S05]  /*0080*/  CALL.ABS.NOINC R2 ;  /* 0x0000000002007343 */ /* 0x009fea0003c00000 */
.L_x_0:
[----:B------:R-:W-:Y:S05]  /*0090*/  EXIT ;  /* 0x000000000000794d */ /* 0x000fea0003800000 */
.L_x_1:
[----:B------:R-:W-:-:S00]  /*00a0*/  BRA `(.L_x_1) ;  /* 0xfffffffc00fc7947 */ /* 0x000fc0000383ffff */
[----:B------:R-:W-:-:S00]  /*00b0*/  NOP ;  /* 0x0000000000007918 */ /* 0x000fc00000000000 */
        /* <DEDUP_REMOVED lines=12> */
.L_x_2:


//--------------------- .nv.global.init           --------------------------
	.section	.nv.global.init,"aw",@progbits
.nv.global.init:
	.type		$str,@object
	.size		$str,(.L_0 - $str)
$str:
        /*0000*/ 	.byte	0x54, 0x68, 0x69, 0x73, 0x20, 0x69, 0x73, 0x20, 0x74, 0x65, 0x73, 0x74, 0x20, 0x66, 0x6f, 0x72
        /*0010*/ 	.byte	0x20, 0x43, 0x55, 0x44, 0x41, 0x20, 0x6c, 0x61, 0x6e, 0x67, 0x75, 0x61, 0x67, 0x65, 0x20, 0x77
        /*0020*/ 	.byte	0x69, 0x74, 0x68, 0x20, 0x47, 0x50, 0x55, 0x2e, 0x0a, 0x00
.L_0:


//--------------------- .nv.shared.reserved.0     --------------------------
	.section	.nv.shared.reserved.0,"aw",@nobits
	.weak		__nv_reservedSMEM_offset_0_alias
	.size		__nv_reservedSMEM_offset_0_alias, 0, 64
	.other		__nv_reservedSMEM_offset_0_alias,@"STO_CUDA_RESERVED_SHARED STV_DEFAULT"
__nv_reservedSMEM_offset_0_alias:
	.zero		0
	.zero		64


//--------------------- .nv.constant0._Z13print_examplev --------------------------
	.section	.nv.constant0._Z13print_examplev,"a",@progbits
	.sectionflags	@""
	.align	4
.nv.constant0._Z13print_examplev:
	.zero		896


//--------------------- SYMBOLS --------------------------

	.type		.nv.reservedSmem.offset0,@object
	.size		.nv.reservedSmem.offset0,0x4
	.type		vprintf,@function
